//
// Generated by NVIDIA NVVM Compiler
//
// Compiler Build ID: CL-36424714
// Cuda compilation tools, release 13.0, V13.0.88
// Based on NVVM 20.0.0
//

.version 9.0
.target sm_100
.address_size 64

	// .globl	_Z6VecAddiPKfS0_Pf

.visible .entry _Z6VecAddiPKfS0_Pf(
	.param .u32 _Z6VecAddiPKfS0_Pf_param_0,
	.param .u64 .ptr .align 1 _Z6VecAddiPKfS0_Pf_param_1,
	.param .u64 .ptr .align 1 _Z6VecAddiPKfS0_Pf_param_2,
	.param .u64 .ptr .align 1 _Z6VecAddiPKfS0_Pf_param_3
)
{
	.reg .pred 	%p<3>;
	.reg .b32 	%r<6>;
	.reg .b32 	%f<4>;
	.reg .b64 	%rd<15>;

	ld.param.u32 	%r2, [_Z6VecAddiPKfS0_Pf_param_0];
	ld.param.u64 	%rd2, [_Z6VecAddiPKfS0_Pf_param_1];
	ld.param.u64 	%rd3, [_Z6VecAddiPKfS0_Pf_param_2];
	ld.param.u64 	%rd4, [_Z6VecAddiPKfS0_Pf_param_3];
	// begin inline asm
	mov.u64 	%rd5, %clock64;
	// end inline asm
$L__BB0_1:
	// begin inline asm
	mov.u64 	%rd6, %clock64;
	// end inline asm
	sub.s64 	%rd7, %rd6, %rd5;
	setp.lt.s64 	%p1, %rd7, 20000;
	@%p1 bra 	$L__BB0_1;
	mov.u32 	%r3, %ntid.x;
	mov.u32 	%r4, %ctaid.x;
	mov.u32 	%r5, %tid.x;
	mad.lo.s32 	%r1, %r3, %r4, %r5;
	setp.ge.s32 	%p2, %r1, %r2;
	@%p2 bra 	$L__BB0_4;
	cvta.to.global.u64 	%rd8, %rd2;
	mul.wide.s32 	%rd9, %r1, 4;
	add.s64 	%rd10, %rd8, %rd9;
	ld.global.f32 	%f1, [%rd10];
	cvta.to.global.u64 	%rd11, %rd3;
	add.s64 	%rd12, %rd11, %rd9;
	ld.global.f32 	%f2, [%rd12];
	add.f32 	%f3, %f1, %f2;
	cvta.to.global.u64 	%rd13, %rd4;
	add.s64 	%rd14, %rd13, %rd9;
	st.global.f32 	[%rd14], %f3;
$L__BB0_4:
	ret;

}


// ===== COMPILED SASS (sm_100) =====

	.target	sm_100

	.elftype	@"ET_EXEC"


//--------------------- .note.nv.tkinfo           --------------------------
	.section	.note.nv.tkinfo,"",@"SHT_NOTE"
	.sectionflags	@"SHF_NOTE_NV_TKINFO"
	.tkinfo
        /*0018*/ 	.word	0x00000002
        /*0030*/ 	.string	""
        /*0030*/ 	.string	"ptxas"
        /*0030*/ 	.string	"Cuda compilation tools, release 13.0, V13.0.88"
        /*0030*/ 	.string	"Build cuda_13.0.r13.0/compiler.36424714_0"
        /*0030*/ 	.string	"-arch sm_100 -m 64 "



//--------------------- .note.nv.cuinfo           --------------------------
	.section	.note.nv.cuinfo,"",@"SHT_NOTE"
	.sectionflags	@"SHF_NOTE_NV_CUINFO"
        /*0018*/ 	.short	0x0002
        /*001a*/ 	.short	0x0064
        /*001c*/ 	.short	0x0082
	.zero		2


//--------------------- .nv.info                  --------------------------
	.section	.nv.info,"",@"SHT_CUDA_INFO"
	.align	4


	//----- nvinfo : EIATTR_REGCOUNT
	.align		4
        /*0000*/ 	.byte	0x04, 0x2f
        /*0002*/ 	.short	(.L_1 - .L_0)
	.align		4
.L_0:
        /*0004*/ 	.word	index@(_Z6VecAddiPKfS0_Pf)
        /*0008*/ 	.word	0x0000000c


	//----- nvinfo : EIATTR_FRAME_SIZE
	.align		4
.L_1:
        /*000c*/ 	.byte	0x04, 0x11
        /*000e*/ 	.short	(.L_3 - .L_2)
	.align		4
.L_2:
        /*0010*/ 	.word	index@(_Z6VecAddiPKfS0_Pf)
        /*0014*/ 	.word	0x00000000


	//----- nvinfo : EIATTR_MIN_STACK_SIZE
	.align		4
.L_3:
        /*0018*/ 	.byte	0x04, 0x12
        /*001a*/ 	.short	(.L_5 - .L_4)
	.align		4
.L_4:
        /*001c*/ 	.word	index@(_Z6VecAddiPKfS0_Pf)
        /*0020*/ 	.word	0x00000000
.L_5:


//--------------------- .nv.compat                --------------------------
	.section	.nv.compat,"",@"SHT_CUDA_COMPAT_INFO"
	.align	4
        /*0000*/ 	.byte	0x02, 0x09, 0x00, 0x00, 0x02, 0x02, 0x01, 0x00, 0x02, 0x05, 0x05, 0x00, 0x03, 0x07, 0x01, 0x01
        /*0010*/ 	.byte	0x02, 0x03, 0x00, 0x00, 0x02, 0x06, 0x01, 0x00, 0x04, 0x0b, 0x08, 0x00, 0x09, 0x00, 0x00, 0x00
        /*0020*/ 	.byte	0x00, 0x00, 0x00, 0x00


//--------------------- .nv.info._Z6VecAddiPKfS0_Pf --------------------------
	.section	.nv.info._Z6VecAddiPKfS0_Pf,"",@"SHT_CUDA_INFO"
	.sectionflags	@""
	.align	4


	//----- nvinfo : EIATTR_CUDA_API_VERSION
	.align		4
        /*0000*/ 	.byte	0x04, 0x37
        /*0002*/ 	.short	(.L_7 - .L_6)
.L_6:
        /*0004*/ 	.word	0x00000082


	//----- nvinfo : EIATTR_KPARAM_INFO
	.align		4
.L_7:
        /*0008*/ 	.byte	0x04, 0x17
        /*000a*/ 	.short	(.L_9 - .L_8)
.L_8:
        /*000c*/ 	.word	0x00000000
        /*0010*/ 	.short	0x0003
        /*0012*/ 	.short	0x0018
        /*0014*/ 	.byte	0x00, 0xf5, 0x21, 0x00


	//----- nvinfo : EIATTR_KPARAM_INFO
	.align		4
.L_9:
        /*0018*/ 	.byte	0x04, 0x17
        /*001a*/ 	.short	(.L_11 - .L_10)
.L_10:
        /*001c*/ 	.word	0x00000000
        /*0020*/ 	.short	0x0002
        /*0022*/ 	.short	0x0010
        /*0024*/ 	.byte	0x00, 0xf5, 0x21, 0x00


	//----- nvinfo : EIATTR_KPARAM_INFO
	.align		4
.L_11:
        /*0028*/ 	.byte	0x04, 0x17
        /*002a*/ 	.short	(.L_13 - .L_12)
.L_12:
        /*002c*/ 	.word	0x00000000
        /*0030*/ 	.short	0x0001
        /*0032*/ 	.short	0x0008
        /*0034*/ 	.byte	0x00, 0xf5, 0x21, 0x00


	//----- nvinfo : EIATTR_KPARAM_INFO
	.align		4
.L_13:
        /*0038*/ 	.byte	0x04, 0x17
        /*003a*/ 	.short	(.L_15 - .L_14)
.L_14:
        /*003c*/ 	.word	0x00000000
        /*0040*/ 	.short	0x0000
        /*0042*/ 	.short	0x0000
        /*0044*/ 	.byte	0x00, 0xf0, 0x11, 0x00


	//----- nvinfo : EIATTR_SPARSE_MMA_MASK
	.align		4
.L_15:
        /*0048*/ 	.byte	0x03, 0x50
        /*004a*/ 	.short	0x0000


	//----- nvinfo : EIATTR_MAXREG_COUNT
	.align		4
        /*004c*/ 	.byte	0x03, 0x1b
        /*004e*/ 	.short	0x00ff


	//----- nvinfo : EIATTR_MERCURY_ISA_VERSION
	.align		4
        /*0050*/ 	.byte	0x03, 0x5f
        /*0052*/ 	.short	0x0101


	//----- nvinfo : EIATTR_VRC_CTA_INIT_COUNT
	.align		4
        /*0054*/ 	.byte	0x02, 0x4a
	.zero		1
	.zero		1


	//----- nvinfo : EIATTR_EXIT_INSTR_OFFSETS
	.align		4
        /*0058*/ 	.byte	0x04, 0x1c
        /*005a*/ 	.short	(.L_17 - .L_16)


	//   ....[0]....
.L_16:
        /*005c*/ 	.word	0x000000e0


	//   ....[1]....
        /*0060*/ 	.word	0x000001a0


	//----- nvinfo : EIATTR_CBANK_PARAM_SIZE
	.align		4
.L_17:
        /*0064*/ 	.byte	0x03, 0x19
        /*0066*/ 	.short	0x0020


	//----- nvinfo : EIATTR_PARAM_CBANK
	.align		4
        /*0068*/ 	.byte	0x04, 0x0a
        /*006a*/ 	.short	(.L_19 - .L_18)
	.align		4
.L_18:
        /*006c*/ 	.word	index@(.nv.constant0._Z6VecAddiPKfS0_Pf)
        /*0070*/ 	.short	0x0380
        /*0072*/ 	.short	0x0020


	//----- nvinfo : EIATTR_SW_WAR
	.align		4
.L_19:
        /*0074*/ 	.byte	0x04, 0x36
        /*0076*/ 	.short	(.L_21 - .L_20)
.L_20:
        /*0078*/ 	.word	0x00000008
.L_21:


//--------------------- .nv.callgraph             --------------------------
	.section	.nv.callgraph,"",@"SHT_CUDA_CALLGRAPH"
	.align	4
	.sectionentsize	8
	.align		4
        /*0000*/ 	.word	0x00000000
	.align		4
        /*0004*/ 	.word	0xffffffff
	.align		4
        /*0008*/ 	.word	0x00000000
	.align		4
        /*000c*/ 	.word	0xfffffffe
	.align		4
        /*0010*/ 	.word	0x00000000
	.align		4
        /*0014*/ 	.word	0xfffffffd
	.align		4
        /*0018*/ 	.word	0x00000000
	.align		4
        /*001c*/ 	.word	0xfffffffc


//--------------------- .text._Z6VecAddiPKfS0_Pf  --------------------------
	.section	.text._Z6VecAddiPKfS0_Pf,"ax",@progbits
	.align	128
        .global         _Z6VecAddiPKfS0_Pf
        .type           _Z6VecAddiPKfS0_Pf,@function
        .size           _Z6VecAddiPKfS0_Pf,(.L_x_2 - _Z6VecAddiPKfS0_Pf)
        .other          _Z6VecAddiPKfS0_Pf,@"STO_CUDA_ENTRY STV_DEFAULT"
_Z6VecAddiPKfS0_Pf:
.text._Z6VecAddiPKfS0_Pf:
[----:B------:R-:W-:Y:S01]  /*0000*/  LDC R1, c[0x0][0x37c] ;  /* 0x0000df00ff017b82 */ /* 0x000fe20000000800 */
[----:B------:R-:W-:-:S07]  /*0010*/  CS2R R2, SR_CLOCKLO ;  /* 0x0000000000027805 */ /* 0x000fce0000015000 */
.L_x_0:
[----:B------:R-:W-:-:S06]  /*0020*/  CS2R R4, SR_CLOCKLO ;  /* 0x0000000000047805 */ /* 0x000fcc0000015000 */
[----:B------:R-:W-:-:S04]  /*0030*/  IADD3 R0, P0, PT, -R2, R4, RZ ;  /* 0x0000000402007210 */ /* 0x000fc80007f1e1ff */
[----:B------:R-:W-:Y:S02]  /*0040*/  IADD3.X R4, PT, PT, ~R3, R5, RZ, P0, !PT ;  /* 0x0000000503047210 */ /* 0x000fe400007fe5ff */
[----:B------:R-:W-:-:S04]  /*0050*/  ISETP.GE.U32.AND P0, PT, R0, 0x4e20, PT ;  /* 0x00004e200000780c */ /* 0x000fc80003f06070 */
[----:B------:R-:W-:-:S13]  /*0060*/  ISETP.GE.AND.EX P0, PT, R4, RZ, PT, P0 ;  /* 0x000000ff0400720c */ /* 0x000fda0003f06300 */
[----:B------:R-:W-:Y:S05]  /*0070*/  @!P0 BRA `(.L_x_0) ;  /* 0xfffffffc00e88947 */ /* 0x000fea000383ffff */
[----:B------:R-:W0:Y:S01]  /*0080*/  S2R R9, SR_CTAID.X ;  /* 0x0000000000097919 */ /* 0x000e220000002500 */
[----:B------:R-:W0:Y:S01]  /*0090*/  LDCU UR4, c[0x0][0x360] ;  /* 0x00006c00ff0477ac */ /* 0x000e220008000800 */
[----:B------:R-:W0:Y:S01]  /*00a0*/  S2R R0, SR_TID.X ;  /* 0x0000000000007919 */ /* 0x000e220000002100 */
[----:B------:R-:W1:Y:S01]  /*00b0*/  LDCU UR5, c[0x0][0x380] ;  /* 0x00007000ff0577ac */ /* 0x000e620008000800 */
[----:B0-----:R-:W-:-:S05]  /*00c0*/  IMAD R9, R9, UR4, R0 ;  /* 0x0000000409097c24 */ /* 0x001fca000f8e0200 */
[----:B-1----:R-:W-:-:S13]  /*00d0*/  ISETP.GE.AND P0, PT, R9, UR5, PT ;  /* 0x0000000509007c0c */ /* 0x002fda000bf06270 */
[----:B------:R-:W-:Y:S05]  /*00e0*/  @P0 EXIT ;  /* 0x000000000000094d */ /* 0x000fea0003800000 */
[----:B------:R-:W0:Y:S01]  /*00f0*/  LDC.64 R2, c[0x0][0x388] ;  /* 0x0000e200ff027b82 */ /* 0x000e220000000a00 */
[----:B------:R-:W1:Y:S07]  /*0100*/  LDCU.64 UR4, c[0x0][0x358] ;  /* 0x00006b00ff0477ac */ /* 0x000e6e0008000a00 */
[----:B------:R-:W2:Y:S08]  /*0110*/  LDC.64 R4, c[0x0][0x390] ;  /* 0x0000e400ff047b82 */ /* 0x000eb00000000a00 */
[----:B------:R-:W3:Y:S01]  /*0120*/  LDC.64 R6, c[0x0][0x398] ;  /* 0x0000e600ff067b82 */ /* 0x000ee20000000a00 */
[----:B0-----:R-:W-:-:S06]  /*0130*/  IMAD.WIDE R2, R9, 0x4, R2 ;  /* 0x0000000409027825 */ /* 0x001fcc00078e0202 */
[----:B-1----:R-:W4:Y:S01]  /*0140*/  LDG.E R2, desc[UR4][R2.64] ;  /* 0x0000000402027981 */ /* 0x002f22000c1e1900 */
[----:B--2---:R-:W-:-:S06]  /*0150*/  IMAD.WIDE R4, R9, 0x4, R4 ;  /* 0x0000000409047825 */ /* 0x004fcc00078e0204 */
[----:B------:R-:W4:Y:S01]  /*0160*/  LDG.E R5, desc[UR4][R4.64] ;  /* 0x0000000404057981 */ /* 0x000f22000c1e1900 */
[----:B---3--:R-:W-:-:S04]  /*0170*/  IMAD.WIDE R6, R9, 0x4, R6 ;  /* 0x0000000409067825 */ /* 0x008fc800078e0206 */
[----:B----4-:R-:W-:-:S05]  /*0180*/  FADD R9, R2, R5 ;  /* 0x0000000502097221 */ /* 0x010fca0000000000 */
[----:B------:R-:W-:Y:S01]  /*0190*/  STG.E desc[UR4][R6.64], R9 ;  /* 0x0000000906007986 */ /* 0x000fe2000c101904 */
[----:B------:R-:W-:Y:S05]  /*01a0*/  EXIT ;  /* 0x000000000000794d */ /* 0x000fea0003800000 */
.L_x_1:
[----:B------:R-:W-:-:S00]  /*01b0*/  BRA `(.L_x_1) ;  /* 0xfffffffc00fc7947 */ /* 0x000fc0000383ffff */
[----:B------:R-:W-:-:S00]  /*01c0*/  NOP ;  /* 0x0000000000007918 */ /* 0x000fc00000000000 */
        /* <DEDUP_REMOVED lines=11> */
.L_x_2:


//--------------------- .nv.shared.reserved.0     --------------------------
	.section	.nv.shared.reserved.0,"aw",@nobits
	.weak		__nv_reservedSMEM_offset_0_alias
	.size		__nv_reservedSMEM_offset_0_alias, 0, 64
	.other		__nv_reservedSMEM_offset_0_alias,@"STO_CUDA_RESERVED_SHARED STV_DEFAULT"
__nv_reservedSMEM_offset_0_alias:
	.zero		0
	.zero		64


//--------------------- .nv.constant0._Z6VecAddiPKfS0_Pf --------------------------
	.section	.nv.constant0._Z6VecAddiPKfS0_Pf,"a",@progbits
	.sectionflags	@""
	.align	4
.nv.constant0._Z6VecAddiPKfS0_Pf:
	.zero		928


//--------------------- SYMBOLS --------------------------

	.type		.nv.reservedSmem.offset0,@object
	.size		.nv.reservedSmem.offset0,0x4
